//
// Generated by NVIDIA NVVM Compiler
//
// Compiler Build ID: CL-36424714
// Cuda compilation tools, release 13.0, V13.0.88
// Based on NVVM 20.0.0
//

.version 9.0
.target sm_100
.address_size 64

	// .globl	_Z10blurKernelPKhPhiii

.visible .entry _Z10blurKernelPKhPhiii(
	.param .u64 .ptr .align 1 _Z10blurKernelPKhPhiii_param_0,
	.param .u64 .ptr .align 1 _Z10blurKernelPKhPhiii_param_1,
	.param .u32 _Z10blurKernelPKhPhiii_param_2,
	.param .u32 _Z10blurKernelPKhPhiii_param_3,
	.param .u32 _Z10blurKernelPKhPhiii_param_4
)
{
	.reg .pred 	%p<35>;
	.reg .b16 	%rs<4>;
	.reg .b32 	%r<139>;
	.reg .b64 	%rd<24>;

	ld.param.u64 	%rd4, [_Z10blurKernelPKhPhiii_param_0];
	ld.param.u64 	%rd5, [_Z10blurKernelPKhPhiii_param_1];
	ld.param.u32 	%r68, [_Z10blurKernelPKhPhiii_param_2];
	ld.param.u32 	%r71, [_Z10blurKernelPKhPhiii_param_3];
	ld.param.u32 	%r70, [_Z10blurKernelPKhPhiii_param_4];
	mov.u32 	%r72, %ctaid.x;
	mov.u32 	%r73, %ntid.x;
	mov.u32 	%r74, %tid.x;
	mad.lo.s32 	%r1, %r72, %r73, %r74;
	mov.u32 	%r75, %ctaid.y;
	mov.u32 	%r76, %ntid.y;
	mov.u32 	%r77, %tid.y;
	mad.lo.s32 	%r78, %r75, %r76, %r77;
	setp.ge.s32 	%p6, %r1, %r68;
	setp.ge.s32 	%p7, %r78, %r71;
	or.pred  	%p8, %p6, %p7;
	@%p8 bra 	$L__BB0_22;
	setp.lt.s32 	%p9, %r70, 1;
	@%p9 bra 	$L__BB0_22;
	ld.param.u32 	%r108, [_Z10blurKernelPKhPhiii_param_2];
	mul.lo.s32 	%r79, %r108, %r78;
	add.s32 	%r80, %r79, %r1;
	cvta.to.global.u64 	%rd1, %rd4;
	add.s32 	%r81, %r78, -1;
	setp.lt.u32 	%p10, %r81, %r71;
	sub.s32 	%r82, %r79, %r108;
	setp.gt.s32 	%p11, %r1, 0;
	setp.le.s32 	%p12, %r1, %r108;
	and.pred  	%p13, %p11, %p12;
	and.pred  	%p1, %p13, %p10;
	add.s32 	%r83, %r1, %r82;
	add.s32 	%r84, %r83, -1;
	mul.lo.s32 	%r112, %r84, %r70;
	setp.gt.s32 	%p14, %r1, -1;
	mul.lo.s32 	%r113, %r83, %r70;
	add.s32 	%r85, %r1, 1;
	setp.gt.s32 	%p15, %r1, -2;
	setp.lt.s32 	%p16, %r85, %r108;
	and.pred  	%p17, %p15, %p16;
	and.pred  	%p2, %p17, %p10;
	add.s32 	%r114, %r113, %r70;
	add.s32 	%r86, %r80, -1;
	mul.lo.s32 	%r115, %r86, %r70;
	mul.lo.s32 	%r116, %r80, %r70;
	add.s32 	%r117, %r116, %r70;
	add.s32 	%r87, %r78, 1;
	setp.lt.u32 	%p18, %r87, %r71;
	and.pred  	%p3, %p13, %p18;
	add.s32 	%r88, %r86, %r108;
	mul.lo.s32 	%r118, %r88, %r70;
	and.pred  	%p4, %p14, %p18;
	add.s32 	%r89, %r80, %r108;
	mul.lo.s32 	%r119, %r89, %r70;
	and.pred  	%p5, %p17, %p18;
	add.s32 	%r90, %r88, 2;
	mul.lo.s32 	%r120, %r90, %r70;
	neg.s32 	%r111, %r70;
	cvta.to.global.u64 	%rd2, %rd5;
	not.pred 	%p19, %p1;
	not.pred 	%p23, %p2;
	not.pred 	%p31, %p3;
	not.pred 	%p32, %p4;
	not.pred 	%p33, %p5;
$L__BB0_3:
	cvt.s64.s32 	%rd3, %r116;
	mov.b32 	%r123, 0;
	mov.u32 	%r124, %r123;
	@%p19 bra 	$L__BB0_5;
	cvt.s64.s32 	%rd6, %r112;
	add.s64 	%rd7, %rd1, %rd6;
	ld.global.u8 	%r123, [%rd7];
	mov.b32 	%r124, 1;
$L__BB0_5:
	setp.lt.s32 	%p20, %r1, 0;
	mov.u32 	%r93, %ctaid.y;
	mov.u32 	%r94, %ntid.y;
	mov.u32 	%r95, %tid.y;
	mad.lo.s32 	%r96, %r93, %r94, %r95;
	add.s32 	%r98, %r96, -1;
	setp.ge.u32 	%p21, %r98, %r71;
	or.pred  	%p22, %p20, %p21;
	@%p22 bra 	$L__BB0_7;
	cvt.s64.s32 	%rd8, %r113;
	add.s64 	%rd9, %rd1, %rd8;
	ld.global.u8 	%r99, [%rd9];
	add.s32 	%r123, %r123, %r99;
	add.s32 	%r124, %r124, 1;
$L__BB0_7:
	@%p23 bra 	$L__BB0_9;
	cvt.s64.s32 	%rd10, %r114;
	add.s64 	%rd11, %rd1, %rd10;
	ld.global.u8 	%r100, [%rd11];
	add.s32 	%r123, %r123, %r100;
	add.s32 	%r124, %r124, 1;
$L__BB0_9:
	ld.param.u32 	%r109, [_Z10blurKernelPKhPhiii_param_2];
	setp.lt.s32 	%p24, %r1, 1;
	setp.gt.s32 	%p25, %r1, %r109;
	or.pred  	%p26, %p24, %p25;
	@%p26 bra 	$L__BB0_11;
	cvt.s64.s32 	%rd12, %r115;
	add.s64 	%rd13, %rd1, %rd12;
	ld.global.u8 	%r101, [%rd13];
	add.s32 	%r123, %r123, %r101;
	add.s32 	%r124, %r124, 1;
$L__BB0_11:
	setp.lt.s32 	%p27, %r1, 0;
	@%p27 bra 	$L__BB0_13;
	add.s64 	%rd14, %rd1, %rd3;
	ld.global.u8 	%r102, [%rd14];
	add.s32 	%r123, %r123, %r102;
	add.s32 	%r124, %r124, 1;
$L__BB0_13:
	ld.param.u32 	%r110, [_Z10blurKernelPKhPhiii_param_2];
	setp.lt.s32 	%p28, %r1, -1;
	add.s32 	%r103, %r1, 1;
	setp.ge.s32 	%p29, %r103, %r110;
	or.pred  	%p30, %p28, %p29;
	@%p30 bra 	$L__BB0_15;
	cvt.s64.s32 	%rd15, %r117;
	add.s64 	%rd16, %rd1, %rd15;
	ld.global.u8 	%r104, [%rd16];
	add.s32 	%r123, %r123, %r104;
	add.s32 	%r124, %r124, 1;
$L__BB0_15:
	@%p31 bra 	$L__BB0_17;
	cvt.s64.s32 	%rd17, %r118;
	add.s64 	%rd18, %rd1, %rd17;
	ld.global.u8 	%r105, [%rd18];
	add.s32 	%r123, %r123, %r105;
	add.s32 	%r124, %r124, 1;
$L__BB0_17:
	@%p32 bra 	$L__BB0_19;
	cvt.s64.s32 	%rd19, %r119;
	add.s64 	%rd20, %rd1, %rd19;
	ld.global.u8 	%r106, [%rd20];
	add.s32 	%r123, %r123, %r106;
	add.s32 	%r124, %r124, 1;
$L__BB0_19:
	@%p33 bra 	$L__BB0_21;
	cvt.s64.s32 	%rd21, %r120;
	add.s64 	%rd22, %rd1, %rd21;
	ld.global.u8 	%r107, [%rd22];
	add.s32 	%r123, %r123, %r107;
	add.s32 	%r124, %r124, 1;
$L__BB0_21:
	cvt.u16.u32 	%rs1, %r123;
	cvt.u16.u32 	%rs2, %r124;
	div.u16 	%rs3, %rs1, %rs2;
	add.s64 	%rd23, %rd2, %rd3;
	st.global.u8 	[%rd23], %rs3;
	add.s32 	%r120, %r120, 1;
	add.s32 	%r119, %r119, 1;
	add.s32 	%r118, %r118, 1;
	add.s32 	%r117, %r117, 1;
	add.s32 	%r116, %r116, 1;
	add.s32 	%r115, %r115, 1;
	add.s32 	%r114, %r114, 1;
	add.s32 	%r113, %r113, 1;
	add.s32 	%r112, %r112, 1;
	add.s32 	%r111, %r111, 1;
	setp.ne.s32 	%p34, %r111, 0;
	@%p34 bra 	$L__BB0_3;
$L__BB0_22:
	ret;

}


// ===== COMPILED SASS (sm_100) =====

	.target	sm_100

	.elftype	@"ET_EXEC"


//--------------------- .note.nv.tkinfo           --------------------------
	.section	.note.nv.tkinfo,"",@"SHT_NOTE"
	.sectionflags	@"SHF_NOTE_NV_TKINFO"
	.tkinfo
        /*0018*/ 	.word	0x00000002
        /*0030*/ 	.string	""
        /*0030*/ 	.string	"ptxas"
        /*0030*/ 	.string	"Cuda compilation tools, release 13.0, V13.0.88"
        /*0030*/ 	.string	"Build cuda_13.0.r13.0/compiler.36424714_0"
        /*0030*/ 	.string	"-arch sm_100 -m 64 "



//--------------------- .note.nv.cuinfo           --------------------------
	.section	.note.nv.cuinfo,"",@"SHT_NOTE"
	.sectionflags	@"SHF_NOTE_NV_CUINFO"
        /*0018*/ 	.short	0x0002
        /*001a*/ 	.short	0x0064
        /*001c*/ 	.short	0x0082
	.zero		2


//--------------------- .nv.info                  --------------------------
	.section	.nv.info,"",@"SHT_CUDA_INFO"
	.align	4


	//----- nvinfo : EIATTR_REGCOUNT
	.align		4
        /*0000*/ 	.byte	0x04, 0x2f
        /*0002*/ 	.short	(.L_1 - .L_0)
	.align		4
.L_0:
        /*0004*/ 	.word	index@(_Z10blurKernelPKhPhiii)
        /*0008*/ 	.word	0x00000024


	//----- nvinfo : EIATTR_FRAME_SIZE
	.align		4
.L_1:
        /*000c*/ 	.byte	0x04, 0x11
        /*000e*/ 	.short	(.L_3 - .L_2)
	.align		4
.L_2:
        /*0010*/ 	.word	index@($__internal_0_$__cuda_sm20_div_u16)
        /*0014*/ 	.word	0x00000000


	//----- nvinfo : EIATTR_FRAME_SIZE
	.align		4
.L_3:
        /*0018*/ 	.byte	0x04, 0x11
        /*001a*/ 	.short	(.L_5 - .L_4)
	.align		4
.L_4:
        /*001c*/ 	.word	index@(_Z10blurKernelPKhPhiii)
        /*0020*/ 	.word	0x00000000


	//----- nvinfo : EIATTR_MIN_STACK_SIZE
	.align		4
.L_5:
        /*0024*/ 	.byte	0x04, 0x12
        /*0026*/ 	.short	(.L_7 - .L_6)
	.align		4
.L_6:
        /*0028*/ 	.word	index@(_Z10blurKernelPKhPhiii)
        /*002c*/ 	.word	0x00000000
.L_7:


//--------------------- .nv.compat                --------------------------
	.section	.nv.compat,"",@"SHT_CUDA_COMPAT_INFO"
	.align	4
        /*0000*/ 	.byte	0x02, 0x09, 0x00, 0x00, 0x02, 0x02, 0x01, 0x00, 0x02, 0x05, 0x05, 0x00, 0x03, 0x07, 0x01, 0x01
        /*0010*/ 	.byte	0x02, 0x03, 0x00, 0x00, 0x02, 0x06, 0x01, 0x00, 0x04, 0x0b, 0x08, 0x00, 0x01, 0x00, 0x00, 0x00
        /*0020*/ 	.byte	0x00, 0x00, 0x00, 0x00


//--------------------- .nv.info._Z10blurKernelPKhPhiii --------------------------
	.section	.nv.info._Z10blurKernelPKhPhiii,"",@"SHT_CUDA_INFO"
	.sectionflags	@""
	.align	4


	//----- nvinfo : EIATTR_CUDA_API_VERSION
	.align		4
        /*0000*/ 	.byte	0x04, 0x37
        /*0002*/ 	.short	(.L_9 - .L_8)
.L_8:
        /*0004*/ 	.word	0x00000082


	//----- nvinfo : EIATTR_KPARAM_INFO
	.align		4
.L_9:
        /*0008*/ 	.byte	0x04, 0x17
        /*000a*/ 	.short	(.L_11 - .L_10)
.L_10:
        /*000c*/ 	.word	0x00000000
        /*0010*/ 	.short	0x0004
        /*0012*/ 	.short	0x0018
        /*0014*/ 	.byte	0x00, 0xf0, 0x11, 0x00


	//----- nvinfo : EIATTR_KPARAM_INFO
	.align		4
.L_11:
        /*0018*/ 	.byte	0x04, 0x17
        /*001a*/ 	.short	(.L_13 - .L_12)
.L_12:
        /*001c*/ 	.word	0x00000000
        /*0020*/ 	.short	0x0003
        /*0022*/ 	.short	0x0014
        /*0024*/ 	.byte	0x00, 0xf0, 0x11, 0x00


	//----- nvinfo : EIATTR_KPARAM_INFO
	.align		4
.L_13:
        /*0028*/ 	.byte	0x04, 0x17
        /*002a*/ 	.short	(.L_15 - .L_14)
.L_14:
        /*002c*/ 	.word	0x00000000
        /*0030*/ 	.short	0x0002
        /*0032*/ 	.short	0x0010
        /*0034*/ 	.byte	0x00, 0xf0, 0x11, 0x00


	//----- nvinfo : EIATTR_KPARAM_INFO
	.align		4
.L_15:
        /*0038*/ 	.byte	0x04, 0x17
        /*003a*/ 	.short	(.L_17 - .L_16)
.L_16:
        /*003c*/ 	.word	0x00000000
        /*0040*/ 	.short	0x0001
        /*0042*/ 	.short	0x0008
        /*0044*/ 	.byte	0x00, 0xf5, 0x21, 0x00


	//----- nvinfo : EIATTR_KPARAM_INFO
	.align		4
.L_17:
        /*0048*/ 	.byte	0x04, 0x17
        /*004a*/ 	.short	(.L_19 - .L_18)
.L_18:
        /*004c*/ 	.word	0x00000000
        /*0050*/ 	.short	0x0000
        /*0052*/ 	.short	0x0000
        /*0054*/ 	.byte	0x00, 0xf5, 0x21, 0x00


	//----- nvinfo : EIATTR_SPARSE_MMA_MASK
	.align		4
.L_19:
        /*0058*/ 	.byte	0x03, 0x50
        /*005a*/ 	.short	0x0000


	//----- nvinfo : EIATTR_MAXREG_COUNT
	.align		4
        /*005c*/ 	.byte	0x03, 0x1b
        /*005e*/ 	.short	0x00ff


	//----- nvinfo : EIATTR_MERCURY_ISA_VERSION
	.align		4
        /*0060*/ 	.byte	0x03, 0x5f
        /*0062*/ 	.short	0x0101


	//----- nvinfo : EIATTR_VRC_CTA_INIT_COUNT
	.align		4
        /*0064*/ 	.byte	0x02, 0x4a
	.zero		1
	.zero		1


	//----- nvinfo : EIATTR_EXIT_INSTR_OFFSETS
	.align		4
        /*0068*/ 	.byte	0x04, 0x1c
        /*006a*/ 	.short	(.L_21 - .L_20)


	//   ....[0]....
.L_20:
        /*006c*/ 	.word	0x000000c0


	//   ....[1]....
        /*0070*/ 	.word	0x000000f0


	//   ....[2]....
        /*0074*/ 	.word	0x00000950


	//----- nvinfo : EIATTR_CRS_STACK_SIZE
	.align		4
.L_21:
        /*0078*/ 	.byte	0x04, 0x1e
        /*007a*/ 	.short	(.L_23 - .L_22)
.L_22:
        /*007c*/ 	.word	0x00000000


	//----- nvinfo : EIATTR_CBANK_PARAM_SIZE
	.align		4
.L_23:
        /*0080*/ 	.byte	0x03, 0x19
        /*0082*/ 	.short	0x001c


	//----- nvinfo : EIATTR_PARAM_CBANK
	.align		4
        /*0084*/ 	.byte	0x04, 0x0a
        /*0086*/ 	.short	(.L_25 - .L_24)
	.align		4
.L_24:
        /*0088*/ 	.word	index@(.nv.constant0._Z10blurKernelPKhPhiii)
        /*008c*/ 	.short	0x0380
        /*008e*/ 	.short	0x001c


	//----- nvinfo : EIATTR_SW_WAR
	.align		4
.L_25:
        /*0090*/ 	.byte	0x04, 0x36
        /*0092*/ 	.short	(.L_27 - .L_26)
.L_26:
        /*0094*/ 	.word	0x00000008
.L_27:


//--------------------- .nv.callgraph             --------------------------
	.section	.nv.callgraph,"",@"SHT_CUDA_CALLGRAPH"
	.align	4
	.sectionentsize	8
	.align		4
        /*0000*/ 	.word	0x00000000
	.align		4
        /*0004*/ 	.word	0xffffffff
	.align		4
        /*0008*/ 	.word	0x00000000
	.align		4
        /*000c*/ 	.word	0xfffffffe
	.align		4
        /*0010*/ 	.word	0x00000000
	.align		4
        /*0014*/ 	.word	0xfffffffd
	.align		4
        /*0018*/ 	.word	0x00000000
	.align		4
        /*001c*/ 	.word	0xfffffffc


//--------------------- .text._Z10blurKernelPKhPhiii --------------------------
	.section	.text._Z10blurKernelPKhPhiii,"ax",@progbits
	.align	128
        .global         _Z10blurKernelPKhPhiii
        .type           _Z10blurKernelPKhPhiii,@function
        .size           _Z10blurKernelPKhPhiii,(.L_x_2 - _Z10blurKernelPKhPhiii)
        .other          _Z10blurKernelPKhPhiii,@"STO_CUDA_ENTRY STV_DEFAULT"
_Z10blurKernelPKhPhiii:
.text._Z10blurKernelPKhPhiii:
[----:B------:R-:W-:Y:S01]  /*0000*/  LDC R1, c[0x0][0x37c] ;  /* 0x0000df00ff017b82 */ /* 0x000fe20000000800 */
[----:B------:R-:W0:Y:S07]  /*0010*/  S2R R5, SR_TID.Y ;  /* 0x0000000000057919 */ /* 0x000e2e0000002200 */
[----:B------:R-:W1:Y:S01]  /*0020*/  LDC R3, c[0x0][0x360] ;  /* 0x0000d800ff037b82 */ /* 0x000e620000000800 */
[----:B------:R-:W1:Y:S07]  /*0030*/  S2R R0, SR_TID.X ;  /* 0x0000000000007919 */ /* 0x000e6e0000002100 */
[----:B------:R-:W0:Y:S08]  /*0040*/  S2UR UR5, SR_CTAID.Y ;  /* 0x00000000000579c3 */ /* 0x000e300000002600 */
[----:B------:R-:W0:Y:S08]  /*0050*/  LDC R4, c[0x0][0x364] ;  /* 0x0000d900ff047b82 */ /* 0x000e300000000800 */
[----:B------:R-:W1:Y:S08]  /*0060*/  S2UR UR4, SR_CTAID.X ;  /* 0x00000000000479c3 */ /* 0x000e700000002500 */
[----:B------:R-:W2:Y:S01]  /*0070*/  LDC.64 R8, c[0x0][0x390] ;  /* 0x0000e400ff087b82 */ /* 0x000ea20000000a00 */
[----:B0-----:R-:W-:-:S02]  /*0080*/  IMAD R4, R4, UR5, R5 ;  /* 0x0000000504047c24 */ /* 0x001fc4000f8e0205 */
[----:B-1----:R-:W-:-:S03]  /*0090*/  IMAD R3, R3, UR4, R0 ;  /* 0x0000000403037c24 */ /* 0x002fc6000f8e0200 */
[----:B--2---:R-:W-:-:S04]  /*00a0*/  ISETP.GE.AND P0, PT, R4, R9, PT ;  /* 0x000000090400720c */ /* 0x004fc80003f06270 */
[----:B------:R-:W-:-:S13]  /*00b0*/  ISETP.GE.OR P0, PT, R3, R8, P0 ;  /* 0x000000080300720c */ /* 0x000fda0000706670 */
[----:B------:R-:W-:Y:S05]  /*00c0*/  @P0 EXIT ;  /* 0x000000000000094d */ /* 0x000fea0003800000 */
[----:B------:R-:W0:Y:S02]  /*00d0*/  LDC R12, c[0x0][0x398] ;  /* 0x0000e600ff0c7b82 */ /* 0x000e240000000800 */
[----:B0-----:R-:W-:-:S13]  /*00e0*/  ISETP.GE.AND P0, PT, R12, 0x1, PT ;  /* 0x000000010c00780c */ /* 0x001fda0003f06270 */
[----:B------:R-:W-:Y:S05]  /*00f0*/  @!P0 EXIT ;  /* 0x000000000000894d */ /* 0x000fea0003800000 */
[C---:B------:R-:W-:Y:S01]  /*0100*/  VIADD R5, R3.reuse, 0x1 ;  /* 0x0000000103057836 */ /* 0x040fe20000000000 */
[-C--:B------:R-:W-:Y:S01]  /*0110*/  ISETP.GT.AND P0, PT, R3, R8.reuse, PT ;  /* 0x000000080300720c */ /* 0x080fe20003f04270 */
[C---:B------:R-:W-:Y:S01]  /*0120*/  VIADD R0, R4.reuse, 0xffffffff ;  /* 0xffffffff04007836 */ /* 0x040fe20000000000 */
[----:B------:R-:W0:Y:S01]  /*0130*/  LDCU.64 UR4, c[0x0][0x358] ;  /* 0x00006b00ff0477ac */ /* 0x000e220008000a00 */
[C---:B------:R-:W-:Y:S01]  /*0140*/  VIADD R6, R4.reuse, 0x1 ;  /* 0x0000000104067836 */ /* 0x040fe20000000000 */
[-C--:B------:R-:W-:Y:S01]  /*0150*/  ISETP.GE.AND P1, PT, R5, R8.reuse, PT ;  /* 0x000000080500720c */ /* 0x080fe20003f26270 */
[----:B------:R-:W-:Y:S01]  /*0160*/  IMAD R5, R4, R8, R3 ;  /* 0x0000000804057224 */ /* 0x000fe200078e0203 */
[C---:B------:R-:W-:Y:S01]  /*0170*/  ISETP.GT.AND P0, PT, R3.reuse, RZ, !P0 ;  /* 0x000000ff0300720c */ /* 0x040fe20004704270 */
[----:B------:R-:W1:Y:S01]  /*0180*/  LDCU UR9, c[0x0][0x394] ;  /* 0x00007280ff0977ac */ /* 0x000e620008000800 */
[----:B------:R-:W-:Y:S01]  /*0190*/  ISETP.GT.AND P1, PT, R3, -0x2, !P1 ;  /* 0xfffffffe0300780c */ /* 0x000fe20004f24270 */
[----:B------:R-:W-:Y:S01]  /*01a0*/  VIADD R7, R5, 0xffffffff ;  /* 0xffffffff05077836 */ /* 0x000fe20000000000 */
[CC--:B------:R-:W-:Y:S01]  /*01b0*/  ISETP.LT.U32.AND P3, PT, R0.reuse, R9.reuse, P0 ;  /* 0x000000090000720c */ /* 0x0c0fe20000761070 */
[----:B------:R-:W2:Y:S01]  /*01c0*/  LDCU UR10, c[0x0][0x390] ;  /* 0x00007200ff0a77ac */ /* 0x000ea20008000800 */
[-C--:B------:R-:W-:Y:S01]  /*01d0*/  ISETP.LT.U32.AND P2, PT, R0, R9.reuse, P1 ;  /* 0x000000090000720c */ /* 0x080fe20000f41070 */
[--C-:B------:R-:W-:Y:S01]  /*01e0*/  IMAD.IADD R11, R7, 0x1, R8.reuse ;  /* 0x00000001070b7824 */ /* 0x100fe200078e0208 */
[CC--:B------:R-:W-:Y:S01]  /*01f0*/  ISETP.LT.U32.AND P0, PT, R6.reuse, R9.reuse, P0 ;  /* 0x000000090600720c */ /* 0x0c0fe20000701070 */
[----:B------:R-:W3:Y:S01]  /*0200*/  LDCU.64 UR6, c[0x0][0x388] ;  /* 0x00007100ff0677ac */ /* 0x000ee20008000a00 */
[----:B------:R-:W-:Y:S01]  /*0210*/  P2R R2, PR, RZ, 0x4 ;  /* 0x00000004ff027803 */ /* 0x000fe20000000000 */
[C---:B------:R-:W-:Y:S01]  /*0220*/  VIADD R24, R11.reuse, 0x2 ;  /* 0x000000020b187836 */ /* 0x040fe20000000000 */
[CC--:B------:R-:W-:Y:S01]  /*0230*/  ISETP.GE.U32.AND P2, PT, R6.reuse, R9.reuse, PT ;  /* 0x000000090600720c */ /* 0x0c0fe20003f46070 */
[----:B------:R-:W-:Y:S01]  /*0240*/  IMAD R11, R11, R12, RZ ;  /* 0x0000000c0b0b7224 */ /* 0x000fe200078e02ff */
[----:B------:R-:W-:Y:S01]  /*0250*/  ISETP.LT.U32.AND P1, PT, R6, R9, P1 ;  /* 0x000000090600720c */ /* 0x000fe20000f21070 */
[--C-:B------:R-:W-:Y:S01]  /*0260*/  IMAD R6, R4, R8, -R8.reuse ;  /* 0x0000000804067224 */ /* 0x100fe200078e0a08 */
[----:B------:R-:W-:Y:S01]  /*0270*/  P2R R0, PR, RZ, 0x8 ;  /* 0x00000008ff007803 */ /* 0x000fe20000000000 */
[----:B------:R-:W-:Y:S01]  /*0280*/  IMAD.IADD R9, R5, 0x1, R8 ;  /* 0x0000000105097824 */ /* 0x000fe200078e0208 */
[C---:B------:R-:W-:Y:S01]  /*0290*/  ISETP.GT.AND P2, PT, R3.reuse, -0x1, !P2 ;  /* 0xffffffff0300780c */ /* 0x040fe20005744270 */
[----:B------:R-:W-:-:S02]  /*02a0*/  IMAD.IADD R8, R3, 0x1, R6 ;  /* 0x0000000103087824 */ /* 0x000fc400078e0206 */
[-C--:B------:R-:W-:Y:S02]  /*02b0*/  IMAD R5, R5, R12.reuse, RZ ;  /* 0x0000000c05057224 */ /* 0x080fe400078e02ff */
[C---:B------:R-:W-:Y:S02]  /*02c0*/  VIADD R10, R8.reuse, 0xffffffff ;  /* 0xffffffff080a7836 */ /* 0x040fe40000000000 */
[-C--:B------:R-:W-:Y:S02]  /*02d0*/  IMAD R8, R8, R12.reuse, RZ ;  /* 0x0000000c08087224 */ /* 0x080fe400078e02ff */
[-C--:B------:R-:W-:Y:S02]  /*02e0*/  IMAD R6, R7, R12.reuse, RZ ;  /* 0x0000000c07067224 */ /* 0x080fe400078e02ff */
[----:B------:R-:W-:Y:S02]  /*02f0*/  IMAD R7, R9, R12, RZ ;  /* 0x0000000c09077224 */ /* 0x000fe400078e02ff */
[----:B------:R-:W-:-:S02]  /*0300*/  IMAD.MOV R4, RZ, RZ, -R12 ;  /* 0x000000ffff047224 */ /* 0x000fc400078e0a0c */
[--C-:B------:R-:W-:Y:S02]  /*0310*/  IMAD.IADD R9, R5, 0x1, R12.reuse ;  /* 0x0000000105097824 */ /* 0x100fe400078e020c */
[-C--:B------:R-:W-:Y:S02]  /*0320*/  IMAD R10, R10, R12.reuse, RZ ;  /* 0x0000000c0a0a7224 */ /* 0x080fe400078e02ff */
[----:B------:R-:W-:Y:S02]  /*0330*/  IMAD R24, R24, R12, RZ ;  /* 0x0000000c18187224 */ /* 0x000fe400078e02ff */
[----:B0123--:R-:W-:-:S07]  /*0340*/  IMAD.IADD R25, R8, 0x1, R12 ;  /* 0x0000000108197824 */ /* 0x00ffce00078e020c */
.L_x_0:
[----:B0-----:R-:W0:Y:S01]  /*0350*/  S2R R13, SR_TID.Y ;  /* 0x00000000000d7919 */ /* 0x001e220000002200 */
[----:B------:R-:W0:Y:S01]  /*0360*/  S2UR UR8, SR_CTAID.Y ;  /* 0x00000000000879c3 */ /* 0x000e220000002600 */
[----:B------:R-:W-:Y:S01]  /*0370*/  P2R R28, PR, RZ, 0x2 ;  /* 0x00000002ff1c7803 */ /* 0x000fe20000000000 */
[----:B------:R-:W-:Y:S01]  /*0380*/  IMAD.MOV.U32 R31, RZ, RZ, RZ ;  /* 0x000000ffff1f7224 */ /* 0x000fe200078e00ff */
[----:B------:R-:W-:Y:S01]  /*0390*/  ISETP.NE.AND P1, PT, R0, RZ, PT ;  /* 0x000000ff0000720c */ /* 0x000fe20003f25270 */
[----:B------:R-:W-:Y:S01]  /*03a0*/  VIADD R22, R3, 0x1 ;  /* 0x0000000103167836 */ /* 0x000fe20000000000 */
[----:B------:R-:W-:Y:S02]  /*03b0*/  ISETP.NE.AND P5, PT, R2, RZ, PT ;  /* 0x000000ff0200720c */ /* 0x000fe40003fa5270 */
[----:B------:R-:W-:Y:S01]  /*03c0*/  SHF.R.S32.HI R30, RZ, 0x1f, R5 ;  /* 0x0000001fff1e7819 */ /* 0x000fe20000011405 */
[----:B------:R-:W0:Y:S08]  /*03d0*/  LDC R12, c[0x0][0x364] ;  /* 0x0000d900ff0c7b82 */ /* 0x000e300000000800 */
[----:B------:R-:W1:Y:S08]  /*03e0*/  @P0 LDC.64 R26, c[0x0][0x380] ;  /* 0x0000e000ff1a0b82 */ /* 0x000e700000000a00 */
[----:B------:R-:W2:Y:S01]  /*03f0*/  @P5 LDC.64 R16, c[0x0][0x380] ;  /* 0x0000e000ff105b82 */ /* 0x000ea20000000a00 */
[----:B0-----:R-:W-:-:S04]  /*0400*/  IMAD R12, R12, UR8, R13 ;  /* 0x000000080c0c7c24 */ /* 0x001fc8000f8e020d */
[----:B------:R-:W-:-:S05]  /*0410*/  VIADD R12, R12, 0xffffffff ;  /* 0xffffffff0c0c7836 */ /* 0x000fca0000000000 */
[----:B------:R-:W-:Y:S02]  /*0420*/  ISETP.GE.U32.AND P3, PT, R12, UR9, PT ;  /* 0x000000090c007c0c */ /* 0x000fe4000bf66070 */
[----:B------:R-:W0:Y:S02]  /*0430*/  @P1 LDC.64 R12, c[0x0][0x380] ;  /* 0x0000e000ff0c1b82 */ /* 0x000e240000000a00 */
[----:B------:R-:W-:-:S13]  /*0440*/  ISETP.LT.OR P3, PT, R3, RZ, P3 ;  /* 0x000000ff0300720c */ /* 0x000fda0001f61670 */
[----:B------:R-:W3:Y:S01]  /*0450*/  @!P3 LDC.64 R14, c[0x0][0x380] ;  /* 0x0000e000ff0ebb82 */ /* 0x000ee20000000a00 */
[----:B0-----:R-:W-:-:S04]  /*0460*/  @P1 IADD3 R12, P4, PT, R10, R12, RZ ;  /* 0x0000000c0a0c1210 */ /* 0x001fc80007f9e0ff */
[----:B------:R-:W-:-:S05]  /*0470*/  @P1 LEA.HI.X.SX32 R13, R10, R13, 0x1, P4 ;  /* 0x0000000d0a0d1211 */ /* 0x000fca00020f0eff */
[----:B------:R0:W4:Y:S01]  /*0480*/  @P1 LDG.E.U8 R31, desc[UR4][R12.64] ;  /* 0x000000040c1f1981 */ /* 0x000122000c1e1100 */
[----:B---3--:R-:W-:-:S04]  /*0490*/  @!P3 IADD3 R14, P4, PT, R8, R14, RZ ;  /* 0x0000000e080eb210 */ /* 0x008fc80007f9e0ff */
[----:B------:R-:W-:Y:S02]  /*04a0*/  @!P3 LEA.HI.X.SX32 R15, R8, R15, 0x1, P4 ;  /* 0x0000000f080fb211 */ /* 0x000fe400020f0eff */
[----:B--2---:R-:W-:-:S03]  /*04b0*/  @P5 IADD3 R16, P4, PT, R25, R16, RZ ;  /* 0x0000001019105210 */ /* 0x004fc60007f9e0ff */
[----:B------:R-:W4:Y:S01]  /*04c0*/  @!P3 LDG.E.U8 R14, desc[UR4][R14.64] ;  /* 0x000000040e0eb981 */ /* 0x000f22000c1e1100 */
[----:B------:R-:W-:Y:S02]  /*04d0*/  @P5 LEA.HI.X.SX32 R17, R25, R17, 0x1, P4 ;  /* 0x0000001119115211 */ /* 0x000fe400020f0eff */
[----:B------:R-:W-:-:S04]  /*04e0*/  ISETP.GT.AND P4, PT, R3, UR10, PT ;  /* 0x0000000a03007c0c */ /* 0x000fc8000bf84270 */
[----:B------:R-:W-:-:S04]  /*04f0*/  ISETP.LT.OR P4, PT, R3, 0x1, P4 ;  /* 0x000000010300780c */ /* 0x000fc80002781670 */
[----:B------:R-:W-:-:S09]  /*0500*/  P2R R29, PR, RZ, 0x10 ;  /* 0x00000010ff1d7803 */ /* 0x000fd20000000000 */
[----:B------:R-:W2:Y:S02]  /*0510*/  @!P4 LDC.64 R18, c[0x0][0x380] ;  /* 0x0000e000ff12cb82 */ /* 0x000ea40000000a00 */
[----:B--2---:R-:W-:-:S04]  /*0520*/  @!P4 IADD3 R18, P5, PT, R6, R18, RZ ;  /* 0x000000120612c210 */ /* 0x004fc80007fbe0ff */
[----:B------:R-:W-:Y:S02]  /*0530*/  @!P4 LEA.HI.X.SX32 R19, R6, R19, 0x1, P5 ;  /* 0x000000130613c211 */ /* 0x000fe400028f0eff */
[----:B------:R-:W-:-:S13]  /*0540*/  ISETP.GE.AND P5, PT, R3, RZ, PT ;  /* 0x000000ff0300720c */ /* 0x000fda0003fa6270 */
[----:B------:R-:W2:Y:S02]  /*0550*/  @P5 LDC.64 R20, c[0x0][0x380] ;  /* 0x0000e000ff145b82 */ /* 0x000ea40000000a00 */
[----:B--2---:R-:W-:-:S05]  /*0560*/  @P5 IADD3 R20, P6, PT, R5, R20, RZ ;  /* 0x0000001405145210 */ /* 0x004fca0007fde0ff */
[----:B------:R-:W-:Y:S01]  /*0570*/  @P5 IMAD.X R21, R30, 0x1, R21, P6 ;  /* 0x000000011e155824 */ /* 0x000fe200030e0615 */
[----:B------:R-:W-:-:S04]  /*0580*/  ISETP.GE.AND P6, PT, R22, UR10, PT ;  /* 0x0000000a16007c0c */ /* 0x000fc8000bfc6270 */
[----:B------:R-:W-:Y:S01]  /*0590*/  ISETP.LT.OR P6, PT, R3, -0x1, P6 ;  /* 0xffffffff0300780c */ /* 0x000fe200037c1670 */
[----:B------:R-:W2:-:S12]  /*05a0*/  @P5 LDG.E.U8 R20, desc[UR4][R20.64] ;  /* 0x0000000414145981 */ /* 0x000e98000c1e1100 */
[----:B------:R-:W3:Y:S02]  /*05b0*/  @!P6 LDC.64 R22, c[0x0][0x380] ;  /* 0x0000e000ff16eb82 */ /* 0x000ee40000000a00 */
[----:B---3--:R-:W-:-:S04]  /*05c0*/  @!P6 IADD3 R22, P4, PT, R9, R22, RZ ;  /* 0x000000160916e210 */ /* 0x008fc80007f9e0ff */
[----:B------:R-:W-:Y:S02]  /*05d0*/  @!P6 LEA.HI.X.SX32 R23, R9, R23, 0x1, P4 ;  /* 0x000000170917e211 */ /* 0x000fe400020f0eff */
[----:B-1----:R-:W-:-:S03]  /*05e0*/  @P0 IADD3 R32, P4, PT, R11, R26, RZ ;  /* 0x0000001a0b200210 */ /* 0x002fc60007f9e0ff */
[----:B------:R-:W3:Y:S01]  /*05f0*/  @!P6 LDG.E.U8 R22, desc[UR4][R22.64] ;  /* 0x000000041616e981 */ /* 0x000ee2000c1e1100 */
[----:B------:R-:W-:Y:S02]  /*0600*/  @P0 LEA.HI.X.SX32 R33, R11, R27, 0x1, P4 ;  /* 0x0000001b0b210211 */ /* 0x000fe400020f0eff */
[----:B------:R-:W1:Y:S03]  /*0610*/  @P2 LDC.64 R26, c[0x0][0x380] ;  /* 0x0000e000ff1a2b82 */ /* 0x000e660000000a00 */
[----:B------:R-:W5:Y:S01]  /*0620*/  @P0 LDG.E.U8 R32, desc[UR4][R32.64] ;  /* 0x0000000420200981 */ /* 0x000f62000c1e1100 */
[----:B-1----:R-:W-:-:S04]  /*0630*/  @P2 IADD3 R26, P4, PT, R7, R26, RZ ;  /* 0x0000001a071a2210 */ /* 0x002fc80007f9e0ff */
[----:B------:R-:W-:Y:S02]  /*0640*/  @P2 LEA.HI.X.SX32 R27, R7, R27, 0x1, P4 ;  /* 0x0000001b071b2211 */ /* 0x000fe400020f0eff */
[----:B------:R-:W-:Y:S01]  /*0650*/  ISETP.NE.AND P4, PT, R29, RZ, PT ;  /* 0x000000ff1d00720c */ /* 0x000fe20003f85270 */
[----:B------:R-:W-:Y:S02]  /*0660*/  IMAD.MOV.U32 R29, RZ, RZ, RZ ;  /* 0x000000ffff1d7224 */ /* 0x000fe400078e00ff */
[----:B------:R-:W-:Y:S01]  /*0670*/  @P1 IMAD.MOV.U32 R29, RZ, RZ, 0x1 ;  /* 0x00000001ff1d1424 */ /* 0x000fe200078e00ff */
[----:B------:R-:W-:Y:S01]  /*0680*/  ISETP.NE.AND P1, PT, R28, RZ, PT ;  /* 0x000000ff1c00720c */ /* 0x000fe20003f25270 */
[----:B------:R-:W5:Y:S02]  /*0690*/  @P2 LDG.E.U8 R26, desc[UR4][R26.64] ;  /* 0x000000041a1a2981 */ /* 0x000f64000c1e1100 */
[----:B------:R-:W-:-:S06]  /*06a0*/  @!P3 VIADD R29, R29, 0x1 ;  /* 0x000000011d1db836 */ /* 0x000fcc0000000000 */
[----:B------:R-:W2:Y:S04]  /*06b0*/  @!P4 LDG.E.U8 R18, desc[UR4][R18.64] ;  /* 0x000000041212c981 */ /* 0x000ea8000c1e1100 */
[----:B0-----:R-:W0:Y:S01]  /*06c0*/  @P1 LDC.64 R12, c[0x0][0x380] ;  /* 0x0000e000ff0c1b82 */ /* 0x001e220000000a00 */
[----:B----4-:R-:W-:Y:S01]  /*06d0*/  @!P3 IMAD.IADD R31, R31, 0x1, R14 ;  /* 0x000000011f1fb824 */ /* 0x010fe200078e020e */
[----:B------:R-:W-:-:S13]  /*06e0*/  ISETP.NE.AND P3, PT, R2, RZ, PT ;  /* 0x000000ff0200720c */ /* 0x000fda0003f65270 */
[----:B------:R-:W4:Y:S01]  /*06f0*/  @P3 LDG.E.U8 R16, desc[UR4][R16.64] ;  /* 0x0000000410103981 */ /* 0x000f22000c1e1100 */
[----:B0-----:R-:W-:-:S04]  /*0700*/  @P1 IADD3 R12, P3, PT, R24, R12, RZ ;  /* 0x0000000c180c1210 */ /* 0x001fc80007f7e0ff */
[----:B------:R-:W-:-:S05]  /*0710*/  @P1 LEA.HI.X.SX32 R13, R24, R13, 0x1, P3 ;  /* 0x0000000d180d1211 */ /* 0x000fca00018f0eff */
[----:B------:R-:W5:Y:S01]  /*0720*/  @P1 LDG.E.U8 R12, desc[UR4][R12.64] ;  /* 0x000000040c0c1981 */ /* 0x000f62000c1e1100 */
[----:B------:R-:W-:-:S13]  /*0730*/  ISETP.NE.AND P3, PT, R2, RZ, PT ;  /* 0x000000ff0200720c */ /* 0x000fda0003f65270 */
[----:B------:R-:W-:-:S04]  /*0740*/  @P3 VIADD R29, R29, 0x1 ;  /* 0x000000011d1d3836 */ /* 0x000fc80000000000 */
[----:B------:R-:W-:-:S04]  /*0750*/  @!P4 VIADD R29, R29, 0x1 ;  /* 0x000000011d1dc836 */ /* 0x000fc80000000000 */
[----:B------:R-:W-:-:S04]  /*0760*/  @P5 VIADD R29, R29, 0x1 ;  /* 0x000000011d1d5836 */ /* 0x000fc80000000000 */
[----:B------:R-:W-:-:S04]  /*0770*/  @!P6 VIADD R29, R29, 0x1 ;  /* 0x000000011d1de836 */ /* 0x000fc80000000000 */
[----:B------:R-:W-:-:S04]  /*0780*/  @P0 VIADD R29, R29, 0x1 ;  /* 0x000000011d1d0836 */ /* 0x000fc80000000000 */
[----:B------:R-:W-:-:S04]  /*0790*/  @P2 VIADD R29, R29, 0x1 ;  /* 0x000000011d1d2836 */ /* 0x000fc80000000000 */
[----:B------:R-:W-:-:S05]  /*07a0*/  @P1 VIADD R29, R29, 0x1 ;  /* 0x000000011d1d1836 */ /* 0x000fca0000000000 */
[----:B------:R-:W-:Y:S01]  /*07b0*/  LOP3.LUT R29, R29, 0xffff, RZ, 0xc0, !PT ;  /* 0x0000ffff1d1d7812 */ /* 0x000fe200078ec0ff */
[----:B----4-:R-:W-:-:S04]  /*07c0*/  @P3 IMAD.IADD R31, R31, 0x1, R16 ;  /* 0x000000011f1f3824 */ /* 0x010fc800078e0210 */
[----:B--2---:R-:W-:-:S05]  /*07d0*/  @!P4 IMAD.IADD R31, R31, 0x1, R18 ;  /* 0x000000011f1fc824 */ /* 0x004fca00078e0212 */
[----:B------:R-:W-:-:S05]  /*07e0*/  @P5 IADD3 R31, PT, PT, R31, R20, RZ ;  /* 0x000000141f1f5210 */ /* 0x000fca0007ffe0ff */
[----:B---3--:R-:W-:-:S04]  /*07f0*/  @!P6 IMAD.IADD R31, R31, 0x1, R22 ;  /* 0x000000011f1fe824 */ /* 0x008fc800078e0216 */
[----:B-----5:R-:W-:-:S04]  /*0800*/  @P0 IMAD.IADD R31, R31, 0x1, R32 ;  /* 0x000000011f1f0824 */ /* 0x020fc800078e0220 */
[----:B------:R-:W-:-:S04]  /*0810*/  @P2 IMAD.IADD R31, R31, 0x1, R26 ;  /* 0x000000011f1f2824 */ /* 0x000fc800078e021a */
[----:B------:R-:W-:-:S05]  /*0820*/  @P1 IMAD.IADD R31, R31, 0x1, R12 ;  /* 0x000000011f1f1824 */ /* 0x000fca00078e020c */
[----:B------:R-:W-:Y:S02]  /*0830*/  LOP3.LUT R31, R31, 0xffff, RZ, 0xc0, !PT ;  /* 0x0000ffff1f1f7812 */ /* 0x000fe400078ec0ff */
[----:B------:R-:W-:-:S07]  /*0840*/  MOV R16, 0x860 ;  /* 0x0000086000107802 */ /* 0x000fce0000000f00 */
[----:B------:R-:W-:Y:S05]  /*0850*/  CALL.REL.NOINC `($__internal_0_$__cuda_sm20_div_u16) ;  /* 0x0000000000407944 */ /* 0x000fea0003c00000 */
[----:B------:R-:W-:Y:S01]  /*0860*/  IADD3 R12, P3, PT, R5, UR6, RZ ;  /* 0x00000006050c7c10 */ /* 0x000fe2000ff7e0ff */
[----:B------:R-:W-:Y:S01]  /*0870*/  VIADD R4, R4, 0x1 ;  /* 0x0000000104047836 */ /* 0x000fe20000000000 */
[----:B------:R-:W-:Y:S01]  /*0880*/  IADD3 R11, PT, PT, R11, 0x1, RZ ;  /* 0x000000010b0b7810 */ /* 0x000fe20007ffe0ff */
[----:B------:R-:W-:Y:S01]  /*0890*/  VIADD R24, R24, 0x1 ;  /* 0x0000000118187836 */ /* 0x000fe20000000000 */
[----:B------:R-:W-:Y:S01]  /*08a0*/  IADD3.X R13, PT, PT, R30, UR7, RZ, P3, !PT ;  /* 0x000000071e0d7c10 */ /* 0x000fe20009ffe4ff */
[----:B------:R-:W-:Y:S01]  /*08b0*/  VIADD R7, R7, 0x1 ;  /* 0x0000000107077836 */ /* 0x000fe20000000000 */
[----:B------:R-:W-:Y:S01]  /*08c0*/  ISETP.NE.AND P3, PT, R4, RZ, PT ;  /* 0x000000ff0400720c */ /* 0x000fe20003f65270 */
[----:B------:R-:W-:Y:S02]  /*08d0*/  VIADD R9, R9, 0x1 ;  /* 0x0000000109097836 */ /* 0x000fe40000000000 */
[----:B------:R0:W-:Y:S01]  /*08e0*/  STG.E.U8 desc[UR4][R12.64], R17 ;  /* 0x000000110c007986 */ /* 0x0001e2000c101104 */
[----:B------:R-:W-:-:S02]  /*08f0*/  VIADD R6, R6, 0x1 ;  /* 0x0000000106067836 */ /* 0x000fc40000000000 */
[----:B------:R-:W-:Y:S02]  /*0900*/  VIADD R25, R25, 0x1 ;  /* 0x0000000119197836 */ /* 0x000fe40000000000 */
[----:B------:R-:W-:Y:S02]  /*0910*/  VIADD R8, R8, 0x1 ;  /* 0x0000000108087836 */ /* 0x000fe40000000000 */
[----:B------:R-:W-:Y:S02]  /*0920*/  VIADD R10, R10, 0x1 ;  /* 0x000000010a0a7836 */ /* 0x000fe40000000000 */
[----:B------:R-:W-:Y:S01]  /*0930*/  VIADD R5, R5, 0x1 ;  /* 0x0000000105057836 */ /* 0x000fe20000000000 */
[----:B------:R-:W-:Y:S06]  /*0940*/  @P3 BRA `(.L_x_0) ;  /* 0xfffffff800803947 */ /* 0x000fec000383ffff */
[----:B------:R-:W-:Y:S05]  /*0950*/  EXIT ;  /* 0x000000000000794d */ /* 0x000fea0003800000 */
        .weak           $__internal_0_$__cuda_sm20_div_u16
        .type           $__internal_0_$__cuda_sm20_div_u16,@function
        .size           $__internal_0_$__cuda_sm20_div_u16,(.L_x_2 - $__internal_0_$__cuda_sm20_div_u16)
$__internal_0_$__cuda_sm20_div_u16:
[----:B------:R-:W0:Y:S01]  /*0960*/  I2F.U16 R12, R29 ;  /* 0x0000001d000c7306 */ /* 0x000e220000101000 */
[----:B------:R-:W-:Y:S01]  /*0970*/  IMAD.MOV.U32 R13, RZ, RZ, 0x4b800000 ;  /* 0x4b800000ff0d7424 */ /* 0x000fe200078e00ff */
[C---:B0-----:R-:W-:Y:S02]  /*0980*/  FSETP.GEU.AND P4, PT, |R12|.reuse, 1.175494350822287508e-38, PT ;  /* 0x008000000c00780b */ /* 0x041fe40003f8e200 */
[----:B------:R-:W-:Y:S02]  /*0990*/  FSETP.GT.AND P3, PT, |R12|, 8.50705917302346158658e+37, PT ;  /* 0x7e8000000c00780b */ /* 0x000fe40003f64200 */
[----:B------:R-:W-:-:S04]  /*09a0*/  FSEL R13, R13, 1, !P4 ;  /* 0x3f8000000d0d7808 */ /* 0x000fc80006000000 */
[----:B------:R-:W-:Y:S02]  /*09b0*/  FSEL R13, R13, 0.25, !P3 ;  /* 0x3e8000000d0d7808 */ /* 0x000fe40005800000 */
[----:B------:R-:W-:-:S03]  /*09c0*/  ISETP.NE.U32.AND P3, PT, R29, RZ, PT ;  /* 0x000000ff1d00720c */ /* 0x000fc60003f65070 */
[----:B------:R-:W-:Y:S01]  /*09d0*/  FMUL R14, R12, R13 ;  /* 0x0000000d0c0e7220 */ /* 0x000fe20000400000 */
[----:B------:R-:W-:-:S04]  /*09e0*/  LOP3.LUT R12, R31, 0xffff, RZ, 0xc0, !PT ;  /* 0x0000ffff1f0c7812 */ /* 0x000fc800078ec0ff */
[----:B------:R-:W-:Y:S01]  /*09f0*/  I2FP.F32.U32.RZ R12, R12 ;  /* 0x0000000c000c7245 */ /* 0x000fe2000020d000 */
[----:B------:R-:W0:Y:S02]  /*0a00*/  MUFU.RCP R14, R14 ;  /* 0x0000000e000e7308 */ /* 0x000e240000001000 */
[----:B0-----:R-:W-:-:S04]  /*0a10*/  FMUL R13, R13, R14 ;  /* 0x0000000e0d0d7220 */ /* 0x001fc80000400000 */
[----:B------:R-:W-:-:S04]  /*0a20*/  VIADD R13, R13, 0x2 ;  /* 0x000000020d0d7836 */ /* 0x000fc80000000000 */
[----:B------:R-:W-:Y:S01]  /*0a30*/  FMUL.RZ R15, R12, R13 ;  /* 0x0000000d0c0f7220 */ /* 0x000fe2000040c000 */
[----:B------:R-:W-:Y:S02]  /*0a40*/  IMAD.MOV.U32 R12, RZ, RZ, R16 ;  /* 0x000000ffff0c7224 */ /* 0x000fe400078e0010 */
[----:B------:R-:W-:-:S03]  /*0a50*/  IMAD.MOV.U32 R13, RZ, RZ, 0x0 ;  /* 0x00000000ff0d7424 */ /* 0x000fc600078e00ff */
[----:B------:R-:W0:Y:S02]  /*0a60*/  F2I.U32.TRUNC.NTZ R15, R15 ;  /* 0x0000000f000f7305 */ /* 0x000e24000020f000 */
[----:B0-----:R-:W-:Y:S01]  /*0a70*/  LOP3.LUT R17, R15, 0xffff, RZ, 0xc0, !PT ;  /* 0x0000ffff0f117812 */ /* 0x001fe200078ec0ff */
[----:B------:R-:W-:Y:S01]  /*0a80*/  @!P3 IMAD.MOV.U32 R17, RZ, RZ, -0x1 ;  /* 0xffffffffff11b424 */ /* 0x000fe200078e00ff */
[----:B------:R-:W-:Y:S06]  /*0a90*/  RET.REL.NODEC R12 `(_Z10blurKernelPKhPhiii) ;  /* 0xfffffff40c587950 */ /* 0x000fec0003c3ffff */
.L_x_1:
[----:B------:R-:W-:-:S00]  /*0aa0*/  BRA `(.L_x_1) ;  /* 0xfffffffc00fc7947 */ /* 0x000fc0000383ffff */
[----:B------:R-:W-:-:S00]  /*0ab0*/  NOP ;  /* 0x0000000000007918 */ /* 0x000fc00000000000 */
        /* <DEDUP_REMOVED lines=12> */
.L_x_2:


//--------------------- .nv.shared.reserved.0     --------------------------
	.section	.nv.shared.reserved.0,"aw",@nobits
	.weak		__nv_reservedSMEM_offset_0_alias
	.size		__nv_reservedSMEM_offset_0_alias, 0, 64
	.other		__nv_reservedSMEM_offset_0_alias,@"STO_CUDA_RESERVED_SHARED STV_DEFAULT"
__nv_reservedSMEM_offset_0_alias:
	.zero		0
	.zero		64


//--------------------- .nv.constant0._Z10blurKernelPKhPhiii --------------------------
	.section	.nv.constant0._Z10blurKernelPKhPhiii,"a",@progbits
	.sectionflags	@""
	.align	4
.nv.constant0._Z10blurKernelPKhPhiii:
	.zero		924


//--------------------- SYMBOLS --------------------------

	.type		.nv.reservedSmem.offset0,@object
	.size		.nv.reservedSmem.offset0,0x4
